	.headerflags	@"EF_CUDA_TEXMODE_UNIFIED EF_CUDA_64BIT_ADDRESS EF_CUDA_ACCELERATORS EF_CUDA_SM90 EF_CUDA_VIRTUAL_SM(EF_CUDA_SM90)"
	.elftype	@"ET_EXEC"


//--------------------- .nv.info                  --------------------------
	.section	.nv.info,"",@"SHT_CUDA_INFO"
	.align	4


	//----- nvinfo : EIATTR_REGCOUNT
	.align		4
        /*0000*/ 	.byte	0x04, 0x2f
        /*0002*/ 	.short	(.L_3 - .L_2)
	.align		4
.L_2:
        /*0004*/ 	.word	index@(triton_poi_fused__native_batch_norm_legit_no_training_add_convolution_55)
        /*0008*/ 	.word	0x00000020


	//----- nvinfo : EIATTR_MIN_STACK_SIZE
	.align		4
.L_3:
        /*000c*/ 	.byte	0x04, 0x12
        /*000e*/ 	.short	(.L_5 - .L_4)
	.align		4
.L_4:
        /*0010*/ 	.word	index@(triton_poi_fused__native_batch_norm_legit_no_training_add_convolution_55)
        /*0014*/ 	.word	0x00000000


	//----- nvinfo : EIATTR_FRAME_SIZE
	.align		4
.L_5:
        /*0018*/ 	.byte	0x04, 0x11
        /*001a*/ 	.short	(.L_7 - .L_6)
	.align		4
.L_6:
        /*001c*/ 	.word	index@(triton_poi_fused__native_batch_norm_legit_no_training_add_convolution_55)
        /*0020*/ 	.word	0x00000000


	//----- nvinfo : EIATTR_MIN_STACK_SIZE
	.align		4
.L_7:
        /*0024*/ 	.byte	0x04, 0x12
        /*0026*/ 	.short	(.L_9 - .L_8)
	.align		4
.L_8:
        /*0028*/ 	.word	index@(triton_poi_fused__native_batch_norm_legit_no_training_add_convolution_55)
        /*002c*/ 	.word	0x00000000
.L_9:


//--------------------- .nv.info.triton_poi_fused__native_batch_norm_legit_no_training_add_convolution_55 --------------------------
	.section	.nv.info.triton_poi_fused__native_batch_norm_legit_no_training_add_convolution_55,"",@"SHT_CUDA_INFO"
	.sectionflags	@""
	.align	4


	//----- nvinfo : EIATTR_CUDA_API_VERSION
	.align		4
        /*0000*/ 	.byte	0x04, 0x37
        /*0002*/ 	.short	(.L_11 - .L_10)
.L_10:
        /*0004*/ 	.word	0x0000007c


	//----- nvinfo : EIATTR_KPARAM_INFO
	.align		4
.L_11:
        /*0008*/ 	.byte	0x04, 0x17
        /*000a*/ 	.short	(.L_13 - .L_12)
.L_12:
        /*000c*/ 	.word	0x00000000
        /*0010*/ 	.short	0x000d
        /*0012*/ 	.short	0x0068
        /*0014*/ 	.byte	0x00, 0xf0, 0x11, 0x00


	//----- nvinfo : EIATTR_KPARAM_INFO
	.align		4
.L_13:
        /*0018*/ 	.byte	0x04, 0x17
        /*001a*/ 	.short	(.L_15 - .L_14)
.L_14:
        /*001c*/ 	.word	0x00000000
        /*0020*/ 	.short	0x000c
        /*0022*/ 	.short	0x0060
        /*0024*/ 	.byte	0x00, 0xf4, 0x21, 0x00


	//----- nvinfo : EIATTR_KPARAM_INFO
	.align		4
.L_15:
        /*0028*/ 	.byte	0x04, 0x17
        /*002a*/ 	.short	(.L_17 - .L_16)
.L_16:
        /*002c*/ 	.word	0x00000000
        /*0030*/ 	.short	0x000b
        /*0032*/ 	.short	0x0058
        /*0034*/ 	.byte	0x00, 0xf4, 0x21, 0x00


	//----- nvinfo : EIATTR_KPARAM_INFO
	.align		4
.L_17:
        /*0038*/ 	.byte	0x04, 0x17
        /*003a*/ 	.short	(.L_19 - .L_18)
.L_18:
        /*003c*/ 	.word	0x00000000
        /*0040*/ 	.short	0x000a
        /*0042*/ 	.short	0x0050
        /*0044*/ 	.byte	0x00, 0xf4, 0x21, 0x00


	//----- nvinfo : EIATTR_KPARAM_INFO
	.align		4
.L_19:
        /*0048*/ 	.byte	0x04, 0x17
        /*004a*/ 	.short	(.L_21 - .L_20)
.L_20:
        /*004c*/ 	.word	0x00000000
        /*0050*/ 	.short	0x0009
        /*0052*/ 	.short	0x0048
        /*0054*/ 	.byte	0x00, 0xf4, 0x21, 0x00


	//----- nvinfo : EIATTR_KPARAM_INFO
	.align		4
.L_21:
        /*0058*/ 	.byte	0x04, 0x17
        /*005a*/ 	.short	(.L_23 - .L_22)
.L_22:
        /*005c*/ 	.word	0x00000000
        /*0060*/ 	.short	0x0008
        /*0062*/ 	.short	0x0040
        /*0064*/ 	.byte	0x00, 0xf4, 0x21, 0x00


	//----- nvinfo : EIATTR_KPARAM_INFO
	.align		4
.L_23:
        /*0068*/ 	.byte	0x04, 0x17
        /*006a*/ 	.short	(.L_25 - .L_24)
.L_24:
        /*006c*/ 	.word	0x00000000
        /*0070*/ 	.short	0x0007
        /*0072*/ 	.short	0x0038
        /*0074*/ 	.byte	0x00, 0xf4, 0x21, 0x00


	//----- nvinfo : EIATTR_KPARAM_INFO
	.align		4
.L_25:
        /*0078*/ 	.byte	0x04, 0x17
        /*007a*/ 	.short	(.L_27 - .L_26)
.L_26:
        /*007c*/ 	.word	0x00000000
        /*0080*/ 	.short	0x0006
        /*0082*/ 	.short	0x0030
        /*0084*/ 	.byte	0x00, 0xf4, 0x21, 0x00


	//----- nvinfo : EIATTR_KPARAM_INFO
	.align		4
.L_27:
        /*0088*/ 	.byte	0x04, 0x17
        /*008a*/ 	.short	(.L_29 - .L_28)
.L_28:
        /*008c*/ 	.word	0x00000000
        /*0090*/ 	.short	0x0005
        /*0092*/ 	.short	0x0028
        /*0094*/ 	.byte	0x00, 0xf4, 0x21, 0x00


	//----- nvinfo : EIATTR_KPARAM_INFO
	.align		4
.L_29:
        /*0098*/ 	.byte	0x04, 0x17
        /*009a*/ 	.short	(.L_31 - .L_30)
.L_30:
        /*009c*/ 	.word	0x00000000
        /*00a0*/ 	.short	0x0004
        /*00a2*/ 	.short	0x0020
        /*00a4*/ 	.byte	0x00, 0xf4, 0x21, 0x00


	//----- nvinfo : EIATTR_KPARAM_INFO
	.align		4
.L_31:
        /*00a8*/ 	.byte	0x04, 0x17
        /*00aa*/ 	.short	(.L_33 - .L_32)
.L_32:
        /*00ac*/ 	.word	0x00000000
        /*00b0*/ 	.short	0x0003
        /*00b2*/ 	.short	0x0018
        /*00b4*/ 	.byte	0x00, 0xf4, 0x21, 0x00


	//----- nvinfo : EIATTR_KPARAM_INFO
	.align		4
.L_33:
        /*00b8*/ 	.byte	0x04, 0x17
        /*00ba*/ 	.short	(.L_35 - .L_34)
.L_34:
        /*00bc*/ 	.word	0x00000000
        /*00c0*/ 	.short	0x0002
        /*00c2*/ 	.short	0x0010
        /*00c4*/ 	.byte	0x00, 0xf4, 0x21, 0x00


	//----- nvinfo : EIATTR_KPARAM_INFO
	.align		4
.L_35:
        /*00c8*/ 	.byte	0x04, 0x17
        /*00ca*/ 	.short	(.L_37 - .L_36)
.L_36:
        /*00cc*/ 	.word	0x00000000
        /*00d0*/ 	.short	0x0001
        /*00d2*/ 	.short	0x0008
        /*00d4*/ 	.byte	0x00, 0xf4, 0x21, 0x00


	//----- nvinfo : EIATTR_KPARAM_INFO
	.align		4
.L_37:
        /*00d8*/ 	.byte	0x04, 0x17
        /*00da*/ 	.short	(.L_39 - .L_38)
.L_38:
        /*00dc*/ 	.word	0x00000000
        /*00e0*/ 	.short	0x0000
        /*00e2*/ 	.short	0x0000
        /*00e4*/ 	.byte	0x00, 0xf4, 0x21, 0x00


	//----- nvinfo : EIATTR_SPARSE_MMA_MASK
	.align		4
.L_39:
        /*00e8*/ 	.byte	0x03, 0x50
        /*00ea*/ 	.short	0x0000


	//----- nvinfo : EIATTR_MAXREG_COUNT
	.align		4
        /*00ec*/ 	.byte	0x03, 0x1b
        /*00ee*/ 	.short	0x00ff


	//----- nvinfo : EIATTR_EXIT_INSTR_OFFSETS
	.align		4
        /*00f0*/ 	.byte	0x04, 0x1c
        /*00f2*/ 	.short	(.L_41 - .L_40)


	//   ....[0]....
.L_40:
        /*00f4*/ 	.word	0x00000550


	//----- nvinfo : EIATTR_REQNTID
	.align		4
.L_41:
        /*00f8*/ 	.byte	0x04, 0x10
        /*00fa*/ 	.short	(.L_43 - .L_42)
.L_42:
        /*00fc*/ 	.word	0x00000080
        /*0100*/ 	.word	0x00000001
        /*0104*/ 	.word	0x00000001


	//----- nvinfo : EIATTR_CBANK_PARAM_SIZE
	.align		4
.L_43:
        /*0108*/ 	.byte	0x03, 0x19
        /*010a*/ 	.short	0x006c


	//----- nvinfo : EIATTR_PARAM_CBANK
	.align		4
        /*010c*/ 	.byte	0x04, 0x0a
        /*010e*/ 	.short	(.L_45 - .L_44)
	.align		4
.L_44:
        /*0110*/ 	.word	index@(.nv.constant0.triton_poi_fused__native_batch_norm_legit_no_training_add_convolution_55)
        /*0114*/ 	.short	0x0210
        /*0116*/ 	.short	0x006c


	//----- nvinfo : EIATTR_SW_WAR
	.align		4
.L_45:
        /*0118*/ 	.byte	0x04, 0x36
        /*011a*/ 	.short	(.L_47 - .L_46)
.L_46:
        /*011c*/ 	.word	0x00000008
.L_47:


//--------------------- .nv.callgraph             --------------------------
	.section	.nv.callgraph,"",@"SHT_CUDA_CALLGRAPH"
	.align	4
	.sectionentsize	8
	.align		4
        /*0000*/ 	.word	0x00000000
	.align		4
        /*0004*/ 	.word	0xffffffff
	.align		4
        /*0008*/ 	.word	0x00000000
	.align		4
        /*000c*/ 	.word	0xfffffffe
	.align		4
        /*0010*/ 	.word	0x00000000
	.align		4
        /*0014*/ 	.word	0xfffffffd
	.align		4
        /*0018*/ 	.word	0x00000000
	.align		4
        /*001c*/ 	.word	0xfffffffc


//--------------------- .nv.constant4             --------------------------
	.section	.nv.constant4,"a",@progbits
	.align	8
	.align		8
.nv.constant4:
        /*0000*/ 	.dword	_$_str
	.align		8
        /*0008*/ 	.dword	_$_str_$_2


//--------------------- .text.triton_poi_fused__native_batch_norm_legit_no_training_add_convolution_55 --------------------------
	.section	.text.triton_poi_fused__native_batch_norm_legit_no_training_add_convolution_55,"ax",@progbits
	.align	128
        .global         triton_poi_fused__native_batch_norm_legit_no_training_add_convolution_55
        .type           triton_poi_fused__native_batch_norm_legit_no_training_add_convolution_55,@function
        .size           triton_poi_fused__native_batch_norm_legit_no_training_add_convolution_55,(.L_x_1 - triton_poi_fused__native_batch_norm_legit_no_training_add_convolution_55)
        .other          triton_poi_fused__native_batch_norm_legit_no_training_add_convolution_55,@"STO_CUDA_ENTRY STV_DEFAULT"
triton_poi_fused__native_batch_norm_legit_no_training_add_convolution_55:
.text.triton_poi_fused__native_batch_norm_legit_no_training_add_convolution_55:
[----:B------:R-:W-:Y:S01]  /*0000*/  LDC R1, c[0x0][0x28] ;  /* 0x00000a00ff017b82 */ /* 0x000fe20000000800 */
[----:B------:R-:W1:Y:S07]  /*0010*/  S2R R21, SR_TID.X ;  /* 0x0000000000157919 */ /* 0x000e6e0000002100 */
[----:B------:R-:W2:Y:S01]  /*0020*/  LDC.64 R22, c[0x0][0x258] ;  /* 0x00009600ff167b82 */ /* 0x000ea20000000a00 */
[----:B------:R-:W-:Y:S01]  /*0030*/  ULDC.64 UR4, c[0x0][0x208] ;  /* 0x0000820000047ab9 */ /* 0x000fe20000000a00 */
[----:B------:R-:W3:Y:S06]  /*0040*/  S2R R0, SR_CTAID.X ;  /* 0x0000000000007919 */ /* 0x000eec0000002500 */
[----:B------:R-:W4:Y:S08]  /*0050*/  LDC.64 R6, c[0x0][0x238] ;  /* 0x00008e00ff067b82 */ /* 0x000f300000000a00 */
[----:B------:R-:W5:Y:S08]  /*0060*/  LDC.64 R28, c[0x0][0x220] ;  /* 0x00008800ff1c7b82 */ /* 0x000f700000000a00 */
[----:B------:R-:W4:Y:S01]  /*0070*/  LDC.64 R26, c[0x0][0x228] ;  /* 0x00008a00ff1a7b82 */ /* 0x000f220000000a00 */
[----:B-1----:R-:W-:-:S07]  /*0080*/  LOP3.LUT R21, R21, 0x7f, RZ, 0xc0, !PT ;  /* 0x0000007f15157812 */ /* 0x002fce00078ec0ff */
[----:B------:R-:W1:Y:S01]  /*0090*/  LDC.64 R4, c[0x0][0x218] ;  /* 0x00008600ff047b82 */ /* 0x000e620000000a00 */
[----:B---3--:R-:W-:Y:S02]  /*00a0*/  SHF.R.S32.HI R2, RZ, 0x18, R0 ;  /* 0x00000018ff027819 */ /* 0x008fe40000011400 */
[----:B------:R-:W-:Y:S02]  /*00b0*/  LEA R21, R0, R21, 0x7 ;  /* 0x0000001500157211 */ /* 0x000fe400078e38ff */
[----:B------:R-:W-:-:S03]  /*00c0*/  SGXT R0, R2, 0x1 ;  /* 0x000000010200781a */ /* 0x000fc60000000200 */
[----:B------:R-:W3:Y:S01]  /*00d0*/  LDC.64 R14, c[0x0][0x230] ;  /* 0x00008c00ff0e7b82 */ /* 0x000ee20000000a00 */
[----:B------:R-:W-:-:S04]  /*00e0*/  LEA.HI R0, R0, R21, RZ, 0x8 ;  /* 0x0000001500007211 */ /* 0x000fc800078f40ff */
[----:B------:R-:W-:-:S03]  /*00f0*/  SHF.R.S32.HI R0, RZ, 0x8, R0 ;  /* 0x00000008ff007819 */ /* 0x000fc60000011400 */
[----:B------:R-:W1:Y:S02]  /*0100*/  LDC.64 R16, c[0x0][0x250] ;  /* 0x00009400ff107b82 */ /* 0x000e640000000a00 */
[----:B------:R-:W-:-:S06]  /*0110*/  IMAD.HI R2, R0, 0x2aaaaaab, RZ ;  /* 0x2aaaaaab00027827 */ /* 0x000fcc00078e02ff */
[----:B------:R-:W1:Y:S01]  /*0120*/  LDC.64 R12, c[0x0][0x240] ;  /* 0x00009000ff0c7b82 */ /* 0x000e620000000a00 */
[----:B------:R-:W-:-:S04]  /*0130*/  SHF.R.U32.HI R3, RZ, 0x1f, R2 ;  /* 0x0000001fff037819 */ /* 0x000fc80000011602 */
[----:B------:R-:W-:-:S03]  /*0140*/  LEA.HI R3, R2, R3, RZ, 0x1e ;  /* 0x0000000302037211 */ /* 0x000fc600078ff0ff */
[----:B------:R-:W1:Y:S02]  /*0150*/  LDC.64 R10, c[0x0][0x248] ;  /* 0x00009200ff0a7b82 */ /* 0x000e640000000a00 */
[----:B------:R-:W-:-:S04]  /*0160*/  IMAD R25, R3, -0x18, R0 ;  /* 0xffffffe803197824 */ /* 0x000fc800078e0200 */
[C---:B--2---:R-:W-:Y:S02]  /*0170*/  IMAD.WIDE R22, R25.reuse, 0x4, R22 ;  /* 0x0000000419167825 */ /* 0x044fe400078e0216 */
[----:B------:R-:W2:Y:S02]  /*0180*/  LDC.64 R2, c[0x0][0x210] ;  /* 0x00008400ff027b82 */ /* 0x000ea40000000a00 */
[----:B----4-:R-:W-:Y:S02]  /*0190*/  IMAD.WIDE R6, R25, 0x4, R6 ;  /* 0x0000000419067825 */ /* 0x010fe400078e0206 */
[----:B------:R-:W4:Y:S04]  /*01a0*/  LDG.E.EL R22, desc[UR4][R22.64] ;  /* 0x0000000416167981 */ /* 0x000f28000c2e1900 */
[----:B------:R3:W4:Y:S01]  /*01b0*/  LDG.E.EL R20, desc[UR4][R6.64] ;  /* 0x0000000406147981 */ /* 0x000722000c2e1900 */
[----:B------:R-:W1:Y:S08]  /*01c0*/  LDC.64 R8, c[0x0][0x260] ;  /* 0x00009800ff087b82 */ /* 0x000e700000000a00 */
[----:B0--3--:R-:W0:Y:S01]  /*01d0*/  LDC.64 R6, c[0x0][0x268] ;  /* 0x00009a00ff067b82 */ /* 0x009e220000000a00 */
[----:B-----5:R-:W-:-:S04]  /*01e0*/  IMAD.WIDE R28, R21, 0x4, R28 ;  /* 0x00000004151c7825 */ /* 0x020fc800078e021c */
[----:B------:R-:W-:Y:S01]  /*01f0*/  IMAD.WIDE R26, R25, 0x4, R26 ;  /* 0x00000004191a7825 */ /* 0x000fe200078e021a */
[----:B------:R-:W3:Y:S03]  /*0200*/  LDG.E R23, desc[UR4][R28.64] ;  /* 0x000000041c177981 */ /* 0x000ee6000c1e1900 */
[C---:B--2---:R-:W-:Y:S01]  /*0210*/  IMAD.WIDE R2, R21.reuse, 0x4, R2 ;  /* 0x0000000415027825 */ /* 0x044fe200078e0202 */
[----:B------:R-:W2:Y:S03]  /*0220*/  LDG.E.EL R19, desc[UR4][R26.64] ;  /* 0x000000041a137981 */ /* 0x000ea6000c2e1900 */
[----:B-1----:R-:W-:Y:S01]  /*0230*/  IMAD.WIDE R4, R21, 0x4, R4 ;  /* 0x0000000415047825 */ /* 0x002fe200078e0204 */
[----:B------:R-:W3:Y:S03]  /*0240*/  LDG.E R0, desc[UR4][R2.64] ;  /* 0x0000000402007981 */ /* 0x000ee6000c1e1900 */
[C---:B------:R-:W-:Y:S01]  /*0250*/  IMAD.WIDE R14, R25.reuse, 0x4, R14 ;  /* 0x00000004190e7825 */ /* 0x040fe200078e020e */
[----:B------:R-:W2:Y:S03]  /*0260*/  LDG.E R18, desc[UR4][R4.64] ;  /* 0x0000000404127981 */ /* 0x000ea6000c1e1900 */
[----:B------:R-:W-:-:S02]  /*0270*/  IMAD.WIDE R16, R25, 0x4, R16 ;  /* 0x0000000419107825 */ /* 0x000fc400078e0210 */
[----:B------:R-:W5:Y:S02]  /*0280*/  LDG.E.EL R14, desc[UR4][R14.64] ;  /* 0x000000040e0e7981 */ /* 0x000f64000c2e1900 */
[C---:B------:R-:W-:Y:S02]  /*0290*/  IMAD.WIDE R12, R25.reuse, 0x4, R12 ;  /* 0x00000004190c7825 */ /* 0x040fe400078e020c */
[----:B------:R-:W5:Y:S02]  /*02a0*/  LDG.E.EL R16, desc[UR4][R16.64] ;  /* 0x0000000410107981 */ /* 0x000f64000c2e1900 */
[C---:B------:R-:W-:Y:S02]  /*02b0*/  IMAD.WIDE R10, R25.reuse, 0x4, R10 ;  /* 0x00000004190a7825 */ /* 0x040fe400078e020a */
[----:B------:R-:W5:Y:S02]  /*02c0*/  LDG.E.EL R12, desc[UR4][R12.64] ;  /* 0x000000040c0c7981 */ /* 0x000f64000c2e1900 */
[----:B------:R-:W-:-:S02]  /*02d0*/  IMAD.WIDE R8, R25, 0x4, R8 ;  /* 0x0000000419087825 */ /* 0x000fc400078e0208 */
[----:B------:R-:W5:Y:S02]  /*02e0*/  LDG.E.EL R11, desc[UR4][R10.64] ;  /* 0x000000040a0b7981 */ /* 0x000f64000c2e1900 */
[----:B0-----:R-:W-:Y:S02]  /*02f0*/  IMAD.WIDE R6, R25, 0x4, R6 ;  /* 0x0000000419067825 */ /* 0x001fe400078e0206 */
[----:B------:R-:W5:Y:S04]  /*0300*/  LDG.E.EL R8, desc[UR4][R8.64] ;  /* 0x0000000408087981 */ /* 0x000f68000c2e1900 */
[----:B------:R0:W5:Y:S02]  /*0310*/  LDG.E.EL R25, desc[UR4][R6.64] ;  /* 0x0000000406197981 */ /* 0x000164000c2e1900 */
[----:B0-----:R-:W0:Y:S02]  /*0320*/  LDC.64 R6, c[0x0][0x270] ;  /* 0x00009c00ff067b82 */ /* 0x001e240000000a00 */
[----:B0-----:R-:W-:-:S04]  /*0330*/  IMAD.WIDE R6, R21, 0x4, R6 ;  /* 0x0000000415067825 */ /* 0x001fc800078e0206 */
[----:B----4-:R-:W-:Y:S01]  /*0340*/  FADD R22, R22, 9.9999997473787516356e-06 ;  /* 0x3727c5ac16167421 */ /* 0x010fe20000000000 */
[----:B------:R-:W-:-:S03]  /*0350*/  FADD R20, R20, 9.9999997473787516356e-06 ;  /* 0x3727c5ac14147421 */ /* 0x000fc60000000000 */
[----:B------:R-:W0:Y:S08]  /*0360*/  MUFU.SQRT R17, R22 ;  /* 0x0000001600117308 */ /* 0x000e300000002000 */
[----:B------:R-:W1:Y:S01]  /*0370*/  MUFU.SQRT R15, R20 ;  /* 0x00000014000f7308 */ /* 0x000e620000002000 */
[C---:B0-----:R-:W-:Y:S02]  /*0380*/  FSETP.GT.AND P1, PT, R17.reuse, 8.50705917302346158658e+37, PT ;  /* 0x7e8000001100780b */ /* 0x041fe40003f24000 */
[----:B------:R-:W-:-:S02]  /*0390*/  FSETP.GEU.AND P3, PT, R17, 1.175494350822287508e-38, PT ;  /* 0x008000001100780b */ /* 0x000fc40003f6e000 */
[C---:B-1----:R-:W-:Y:S02]  /*03a0*/  FSETP.GT.AND P0, PT, R15.reuse, 8.50705917302346158658e+37, PT ;  /* 0x7e8000000f00780b */ /* 0x042fe40003f04000 */
[----:B------:R-:W-:-:S07]  /*03b0*/  FSETP.GEU.AND P2, PT, R15, 1.175494350822287508e-38, PT ;  /* 0x008000000f00780b */ /* 0x000fce0003f4e000 */
[----:B------:R-:W-:Y:S01]  /*03c0*/  @P1 FMUL R17, R17, 0.25 ;  /* 0x3e80000011111820 */ /* 0x000fe20000400000 */
[----:B------:R-:W-:-:S03]  /*03d0*/  HFMA2.MMA R20, -RZ, RZ, 1.625, 0 ;  /* 0x3e800000ff147435 */ /* 0x000fc600000001ff */
[----:B------:R-:W-:Y:S01]  /*03e0*/  @!P3 FMUL R17, R17, 16777216 ;  /* 0x4b8000001111b820 */ /* 0x000fe20000400000 */
[----:B------:R-:W-:-:S04]  /*03f0*/  @P0 FMUL R15, R15, 0.25 ;  /* 0x3e8000000f0f0820 */ /* 0x000fc80000400000 */
[----:B------:R-:W-:Y:S01]  /*0400*/  @!P2 FMUL R15, R15, 16777216 ;  /* 0x4b8000000f0fa820 */ /* 0x000fe20000400000 */
[----:B------:R-:W0:Y:S01]  /*0410*/  MUFU.RCP R17, R17 ;  /* 0x0000001100117308 */ /* 0x000e220000001000 */
[----:B------:R-:W-:-:S07]  /*0420*/  FSEL R10, R20, 1, P0 ;  /* 0x3f800000140a7808 */ /* 0x000fce0000000000 */
[----:B------:R-:W1:Y:S01]  /*0430*/  MUFU.RCP R15, R15 ;  /* 0x0000000f000f7308 */ /* 0x000e620000001000 */
[----:B------:R-:W-:Y:S01]  /*0440*/  FSEL R20, R20, 1, P1 ;  /* 0x3f80000014147808 */ /* 0x000fe20000800000 */
[----:B------:R-:W-:Y:S01]  /*0450*/  @!P2 FMUL R10, R10, 16777216 ;  /* 0x4b8000000a0aa820 */ /* 0x000fe20000400000 */
[----:B---3--:R-:W-:Y:S01]  /*0460*/  FADD R23, R0, R23 ;  /* 0x0000001700177221 */ /* 0x008fe20000000000 */
[----:B--2---:R-:W-:Y:S02]  /*0470*/  FADD R19, R18, R19 ;  /* 0x0000001312137221 */ /* 0x004fe40000000000 */
[----:B------:R-:W-:Y:S01]  /*0480*/  @!P3 FMUL R20, R20, 16777216 ;  /* 0x4b8000001414b820 */ /* 0x000fe20000400000 */
[----:B-----5:R-:W-:Y:S01]  /*0490*/  FADD R14, -R14, R23 ;  /* 0x000000170e0e7221 */ /* 0x020fe20000000100 */
[----:B------:R-:W-:Y:S02]  /*04a0*/  FADD R9, -R16, R19 ;  /* 0x0000001310097221 */ /* 0x000fe40000000100 */
[----:B0-----:R-:W-:Y:S01]  /*04b0*/  FMUL R20, R17, R20 ;  /* 0x0000001411147220 */ /* 0x001fe20000400000 */
[----:B-1----:R-:W-:-:S03]  /*04c0*/  FMUL R15, R15, R10 ;  /* 0x0000000a0f0f7220 */ /* 0x002fc60000400000 */
[----:B------:R-:W-:Y:S01]  /*04d0*/  FMUL R9, R20, R9 ;  /* 0x0000000914097220 */ /* 0x000fe20000400000 */
[----:B------:R-:W-:-:S03]  /*04e0*/  FMUL R14, R15, R14 ;  /* 0x0000000e0f0e7220 */ /* 0x000fc60000400000 */
[----:B------:R-:W-:Y:S01]  /*04f0*/  FFMA R8, R8, R9, R25 ;  /* 0x0000000908087223 */ /* 0x000fe20000000019 */
[----:B------:R-:W-:Y:S01]  /*0500*/  FFMA R11, R12, R14, R11 ;  /* 0x0000000e0c0b7223 */ /* 0x000fe2000000000b */
[----:B------:R-:W-:Y:S03]  /*0510*/  STG.E desc[UR4][R2.64], R23 ;  /* 0x0000001702007986 */ /* 0x000fe6000c101904 */
[----:B------:R-:W-:Y:S01]  /*0520*/  FADD R11, R11, R8 ;  /* 0x000000080b0b7221 */ /* 0x000fe20000000000 */
[----:B------:R-:W-:Y:S04]  /*0530*/  STG.E desc[UR4][R4.64], R19 ;  /* 0x0000001304007986 */ /* 0x000fe8000c101904 */
[----:B------:R-:W-:Y:S01]  /*0540*/  STG.E desc[UR4][R6.64], R11 ;  /* 0x0000000b06007986 */ /* 0x000fe2000c101904 */
[----:B------:R-:W-:Y:S05]  /*0550*/  EXIT ;  /* 0x000000000000794d */ /* 0x000fea0003800000 */
.L_x_0:
[----:B------:R-:W-:-:S00]  /*0560*/  BRA `(.L_x_0) ;  /* 0xfffffffc00fc7947 */ /* 0x000fc0000383ffff */
[----:B------:R-:W-:-:S00]  /*0570*/  NOP ;  /* 0x0000000000007918 */ /* 0x000fc00000000000 */
        /* <DEDUP_REMOVED lines=8> */
.L_x_1:


//--------------------- .nv.global.init           --------------------------
	.section	.nv.global.init,"aw",@progbits
.nv.global.init:
	.type		_$_str,@object
	.size		_$_str,(_$_str_$_2 - _$_str)
_$_str:
        /*0000*/ 	.byte	0x5f, 0x5f, 0x43, 0x55, 0x44, 0x41, 0x5f, 0x46, 0x54, 0x5a, 0x00
	.type		_$_str_$_2,@object
	.size		_$_str_$_2,(.L_1 - _$_str_$_2)
_$_str_$_2:
        /*000b*/ 	.byte	0x5f, 0x5f, 0x43, 0x55, 0x44, 0x41, 0x5f, 0x50, 0x52, 0x45, 0x43, 0x5f, 0x53, 0x51, 0x52, 0x54
        /*001b*/ 	.byte	0x00
.L_1:


//--------------------- .nv.constant0.triton_poi_fused__native_batch_norm_legit_no_training_add_convolution_55 --------------------------
	.section	.nv.constant0.triton_poi_fused__native_batch_norm_legit_no_training_add_convolution_55,"a",@progbits
	.sectionflags	@""
	.align	4
.nv.constant0.triton_poi_fused__native_batch_norm_legit_no_training_add_convolution_55:
	.zero		636
